//
// Generated by NVIDIA NVVM Compiler
//
// Compiler Build ID: CL-36424714
// Cuda compilation tools, release 13.0, V13.0.88
// Based on NVVM 20.0.0
//

.version 9.0
.target sm_100
.address_size 64

	// .globl	_Z11saxpyKernelfPfS_

.visible .entry _Z11saxpyKernelfPfS_(
	.param .f32 _Z11saxpyKernelfPfS__param_0,
	.param .u64 .ptr .align 1 _Z11saxpyKernelfPfS__param_1,
	.param .u64 .ptr .align 1 _Z11saxpyKernelfPfS__param_2
)
{
	.reg .b32 	%r<5>;
	.reg .b32 	%f<5>;
	.reg .b64 	%rd<8>;

	ld.param.f32 	%f1, [_Z11saxpyKernelfPfS__param_0];
	ld.param.u64 	%rd1, [_Z11saxpyKernelfPfS__param_1];
	ld.param.u64 	%rd2, [_Z11saxpyKernelfPfS__param_2];
	cvta.to.global.u64 	%rd3, %rd2;
	cvta.to.global.u64 	%rd4, %rd1;
	mov.u32 	%r1, %ctaid.x;
	mov.u32 	%r2, %ntid.x;
	mov.u32 	%r3, %tid.x;
	mad.lo.s32 	%r4, %r1, %r2, %r3;
	mul.wide.s32 	%rd5, %r4, 4;
	add.s64 	%rd6, %rd4, %rd5;
	ld.global.f32 	%f2, [%rd6];
	add.s64 	%rd7, %rd3, %rd5;
	ld.global.f32 	%f3, [%rd7];
	fma.rn.f32 	%f4, %f1, %f2, %f3;
	st.global.f32 	[%rd7], %f4;
	ret;

}


// ===== COMPILED SASS (sm_100) =====

	.target	sm_100

	.elftype	@"ET_EXEC"


//--------------------- .note.nv.tkinfo           --------------------------
	.section	.note.nv.tkinfo,"",@"SHT_NOTE"
	.sectionflags	@"SHF_NOTE_NV_TKINFO"
	.tkinfo
        /*0018*/ 	.word	0x00000002
        /*0030*/ 	.string	""
        /*0030*/ 	.string	"ptxas"
        /*0030*/ 	.string	"Cuda compilation tools, release 13.0, V13.0.88"
        /*0030*/ 	.string	"Build cuda_13.0.r13.0/compiler.36424714_0"
        /*0030*/ 	.string	"-arch sm_100 -m 64 "



//--------------------- .note.nv.cuinfo           --------------------------
	.section	.note.nv.cuinfo,"",@"SHT_NOTE"
	.sectionflags	@"SHF_NOTE_NV_CUINFO"
        /*0018*/ 	.short	0x0002
        /*001a*/ 	.short	0x0064
        /*001c*/ 	.short	0x0082
	.zero		2


//--------------------- .nv.info                  --------------------------
	.section	.nv.info,"",@"SHT_CUDA_INFO"
	.align	4


	//----- nvinfo : EIATTR_REGCOUNT
	.align		4
        /*0000*/ 	.byte	0x04, 0x2f
        /*0002*/ 	.short	(.L_1 - .L_0)
	.align		4
.L_0:
        /*0004*/ 	.word	index@(_Z11saxpyKernelfPfS_)
        /*0008*/ 	.word	0x0000000a


	//----- nvinfo : EIATTR_FRAME_SIZE
	.align		4
.L_1:
        /*000c*/ 	.byte	0x04, 0x11
        /*000e*/ 	.short	(.L_3 - .L_2)
	.align		4
.L_2:
        /*0010*/ 	.word	index@(_Z11saxpyKernelfPfS_)
        /*0014*/ 	.word	0x00000000


	//----- nvinfo : EIATTR_MIN_STACK_SIZE
	.align		4
.L_3:
        /*0018*/ 	.byte	0x04, 0x12
        /*001a*/ 	.short	(.L_5 - .L_4)
	.align		4
.L_4:
        /*001c*/ 	.word	index@(_Z11saxpyKernelfPfS_)
        /*0020*/ 	.word	0x00000000
.L_5:


//--------------------- .nv.compat                --------------------------
	.section	.nv.compat,"",@"SHT_CUDA_COMPAT_INFO"
	.align	4
        /*0000*/ 	.byte	0x02, 0x09, 0x00, 0x00, 0x02, 0x02, 0x01, 0x00, 0x02, 0x05, 0x05, 0x00, 0x03, 0x07, 0x01, 0x01
        /*0010*/ 	.byte	0x02, 0x03, 0x00, 0x00, 0x02, 0x06, 0x01, 0x00, 0x04, 0x0b, 0x08, 0x00, 0x09, 0x00, 0x00, 0x00
        /*0020*/ 	.byte	0x00, 0x00, 0x00, 0x00


//--------------------- .nv.info._Z11saxpyKernelfPfS_ --------------------------
	.section	.nv.info._Z11saxpyKernelfPfS_,"",@"SHT_CUDA_INFO"
	.sectionflags	@""
	.align	4


	//----- nvinfo : EIATTR_CUDA_API_VERSION
	.align		4
        /*0000*/ 	.byte	0x04, 0x37
        /*0002*/ 	.short	(.L_7 - .L_6)
.L_6:
        /*0004*/ 	.word	0x00000082


	//----- nvinfo : EIATTR_KPARAM_INFO
	.align		4
.L_7:
        /*0008*/ 	.byte	0x04, 0x17
        /*000a*/ 	.short	(.L_9 - .L_8)
.L_8:
        /*000c*/ 	.word	0x00000000
        /*0010*/ 	.short	0x0002
        /*0012*/ 	.short	0x0010
        /*0014*/ 	.byte	0x00, 0xf5, 0x21, 0x00


	//----- nvinfo : EIATTR_KPARAM_INFO
	.align		4
.L_9:
        /*0018*/ 	.byte	0x04, 0x17
        /*001a*/ 	.short	(.L_11 - .L_10)
.L_10:
        /*001c*/ 	.word	0x00000000
        /*0020*/ 	.short	0x0001
        /*0022*/ 	.short	0x0008
        /*0024*/ 	.byte	0x00, 0xf5, 0x21, 0x00


	//----- nvinfo : EIATTR_KPARAM_INFO
	.align		4
.L_11:
        /*0028*/ 	.byte	0x04, 0x17
        /*002a*/ 	.short	(.L_13 - .L_12)
.L_12:
        /*002c*/ 	.word	0x00000000
        /*0030*/ 	.short	0x0000
        /*0032*/ 	.short	0x0000
        /*0034*/ 	.byte	0x00, 0xf0, 0x11, 0x00


	//----- nvinfo : EIATTR_SPARSE_MMA_MASK
	.align		4
.L_13:
        /*0038*/ 	.byte	0x03, 0x50
        /*003a*/ 	.short	0x0000


	//----- nvinfo : EIATTR_MAXREG_COUNT
	.align		4
        /*003c*/ 	.byte	0x03, 0x1b
        /*003e*/ 	.short	0x00ff


	//----- nvinfo : EIATTR_MERCURY_ISA_VERSION
	.align		4
        /*0040*/ 	.byte	0x03, 0x5f
        /*0042*/ 	.short	0x0101


	//----- nvinfo : EIATTR_VRC_CTA_INIT_COUNT
	.align		4
        /*0044*/ 	.byte	0x02, 0x4a
	.zero		1
	.zero		1


	//----- nvinfo : EIATTR_EXIT_INSTR_OFFSETS
	.align		4
        /*0048*/ 	.byte	0x04, 0x1c
        /*004a*/ 	.short	(.L_15 - .L_14)


	//   ....[0]....
.L_14:
        /*004c*/ 	.word	0x000000f0


	//----- nvinfo : EIATTR_CBANK_PARAM_SIZE
	.align		4
.L_15:
        /*0050*/ 	.byte	0x03, 0x19
        /*0052*/ 	.short	0x0018


	//----- nvinfo : EIATTR_PARAM_CBANK
	.align		4
        /*0054*/ 	.byte	0x04, 0x0a
        /*0056*/ 	.short	(.L_17 - .L_16)
	.align		4
.L_16:
        /*0058*/ 	.word	index@(.nv.constant0._Z11saxpyKernelfPfS_)
        /*005c*/ 	.short	0x0380
        /*005e*/ 	.short	0x0018


	//----- nvinfo : EIATTR_SW_WAR
	.align		4
.L_17:
        /*0060*/ 	.byte	0x04, 0x36
        /*0062*/ 	.short	(.L_19 - .L_18)
.L_18:
        /*0064*/ 	.word	0x00000008
.L_19:


//--------------------- .nv.callgraph             --------------------------
	.section	.nv.callgraph,"",@"SHT_CUDA_CALLGRAPH"
	.align	4
	.sectionentsize	8
	.align		4
        /*0000*/ 	.word	0x00000000
	.align		4
        /*0004*/ 	.word	0xffffffff
	.align		4
        /*0008*/ 	.word	0x00000000
	.align		4
        /*000c*/ 	.word	0xfffffffe
	.align		4
        /*0010*/ 	.word	0x00000000
	.align		4
        /*0014*/ 	.word	0xfffffffd
	.align		4
        /*0018*/ 	.word	0x00000000
	.align		4
        /*001c*/ 	.word	0xfffffffc


//--------------------- .text._Z11saxpyKernelfPfS_ --------------------------
	.section	.text._Z11saxpyKernelfPfS_,"ax",@progbits
	.align	128
        .global         _Z11saxpyKernelfPfS_
        .type           _Z11saxpyKernelfPfS_,@function
        .size           _Z11saxpyKernelfPfS_,(.L_x_1 - _Z11saxpyKernelfPfS_)
        .other          _Z11saxpyKernelfPfS_,@"STO_CUDA_ENTRY STV_DEFAULT"
_Z11saxpyKernelfPfS_:
.text._Z11saxpyKernelfPfS_:
[----:B------:R-:W-:Y:S01]  /*0000*/  LDC R1, c[0x0][0x37c] ;  /* 0x0000df00ff017b82 */ /* 0x000fe20000000800 */
[----:B------:R-:W0:Y:S07]  /*0010*/  S2R R0, SR_TID.X ;  /* 0x0000000000007919 */ /* 0x000e2e0000002100 */
[----:B------:R-:W0:Y:S01]  /*0020*/  S2UR UR6, SR_CTAID.X ;  /* 0x00000000000679c3 */ /* 0x000e220000002500 */
[----:B------:R-:W1:Y:S07]  /*0030*/  LDCU.64 UR4, c[0x0][0x358] ;  /* 0x00006b00ff0477ac */ /* 0x000e6e0008000a00 */
[----:B------:R-:W0:Y:S08]  /*0040*/  LDC R7, c[0x0][0x360] ;  /* 0x0000d800ff077b82 */ /* 0x000e300000000800 */
[----:B------:R-:W2:Y:S08]  /*0050*/  LDC.64 R2, c[0x0][0x388] ;  /* 0x0000e200ff027b82 */ /* 0x000eb00000000a00 */
[----:B------:R-:W3:Y:S01]  /*0060*/  LDC.64 R4, c[0x0][0x390] ;  /* 0x0000e400ff047b82 */ /* 0x000ee20000000a00 */
[----:B0-----:R-:W-:Y:S01]  /*0070*/  IMAD R7, R7, UR6, R0 ;  /* 0x0000000607077c24 */ /* 0x001fe2000f8e0200 */
[----:B------:R-:W0:Y:S03]  /*0080*/  LDCU UR6, c[0x0][0x380] ;  /* 0x00007000ff0677ac */ /* 0x000e260008000800 */
[----:B--2---:R-:W-:-:S06]  /*0090*/  IMAD.WIDE R2, R7, 0x4, R2 ;  /* 0x0000000407027825 */ /* 0x004fcc00078e0202 */
[----:B-1----:R-:W0:Y:S01]  /*00a0*/  LDG.E R2, desc[UR4][R2.64] ;  /* 0x0000000402027981 */ /* 0x002e22000c1e1900 */
[----:B---3--:R-:W-:-:S05]  /*00b0*/  IMAD.WIDE R4, R7, 0x4, R4 ;  /* 0x0000000407047825 */ /* 0x008fca00078e0204 */
[----:B------:R-:W0:Y:S02]  /*00c0*/  LDG.E R7, desc[UR4][R4.64] ;  /* 0x0000000404077981 */ /* 0x000e24000c1e1900 */
[----:B0-----:R-:W-:-:S05]  /*00d0*/  FFMA R7, R2, UR6, R7 ;  /* 0x0000000602077c23 */ /* 0x001fca0008000007 */
[----:B------:R-:W-:Y:S01]  /*00e0*/  STG.E desc[UR4][R4.64], R7 ;  /* 0x0000000704007986 */ /* 0x000fe2000c101904 */
[----:B------:R-:W-:Y:S05]  /*00f0*/  EXIT ;  /* 0x000000000000794d */ /* 0x000fea0003800000 */
.L_x_0:
[----:B------:R-:W-:-:S00]  /*0100*/  BRA `(.L_x_0) ;  /* 0xfffffffc00fc7947 */ /* 0x000fc0000383ffff */
[----:B------:R-:W-:-:S00]  /*0110*/  NOP ;  /* 0x0000000000007918 */ /* 0x000fc00000000000 */
        /* <DEDUP_REMOVED lines=14> */
.L_x_1:


//--------------------- .nv.shared.reserved.0     --------------------------
	.section	.nv.shared.reserved.0,"aw",@nobits
	.weak		__nv_reservedSMEM_offset_0_alias
	.size		__nv_reservedSMEM_offset_0_alias, 0, 64
	.other		__nv_reservedSMEM_offset_0_alias,@"STO_CUDA_RESERVED_SHARED STV_DEFAULT"
__nv_reservedSMEM_offset_0_alias:
	.zero		0
	.zero		64


//--------------------- .nv.constant0._Z11saxpyKernelfPfS_ --------------------------
	.section	.nv.constant0._Z11saxpyKernelfPfS_,"a",@progbits
	.sectionflags	@""
	.align	4
.nv.constant0._Z11saxpyKernelfPfS_:
	.zero		920


//--------------------- SYMBOLS --------------------------

	.type		.nv.reservedSmem.offset0,@object
	.size		.nv.reservedSmem.offset0,0x4
